//
// Generated by NVIDIA NVVM Compiler
//
// Compiler Build ID: CL-36424714
// Cuda compilation tools, release 13.0, V13.0.88
// Based on NVVM 20.0.0
//

.version 9.0
.target sm_100
.address_size 64

	// .globl	_Z17convolutionKernelPKfS0_Pfiiii

.visible .entry _Z17convolutionKernelPKfS0_Pfiiii(
	.param .u64 .ptr .align 1 _Z17convolutionKernelPKfS0_Pfiiii_param_0,
	.param .u64 .ptr .align 1 _Z17convolutionKernelPKfS0_Pfiiii_param_1,
	.param .u64 .ptr .align 1 _Z17convolutionKernelPKfS0_Pfiiii_param_2,
	.param .u32 _Z17convolutionKernelPKfS0_Pfiiii_param_3,
	.param .u32 _Z17convolutionKernelPKfS0_Pfiiii_param_4,
	.param .u32 _Z17convolutionKernelPKfS0_Pfiiii_param_5,
	.param .u32 _Z17convolutionKernelPKfS0_Pfiiii_param_6
)
{
	.reg .pred 	%p<15>;
	.reg .b32 	%r<55>;
	.reg .b32 	%f<119>;
	.reg .b64 	%rd<44>;

	ld.param.u64 	%rd9, [_Z17convolutionKernelPKfS0_Pfiiii_param_0];
	ld.param.u64 	%rd10, [_Z17convolutionKernelPKfS0_Pfiiii_param_1];
	ld.param.u64 	%rd8, [_Z17convolutionKernelPKfS0_Pfiiii_param_2];
	ld.param.u32 	%r25, [_Z17convolutionKernelPKfS0_Pfiiii_param_3];
	ld.param.u32 	%r22, [_Z17convolutionKernelPKfS0_Pfiiii_param_4];
	ld.param.u32 	%r23, [_Z17convolutionKernelPKfS0_Pfiiii_param_5];
	ld.param.u32 	%r24, [_Z17convolutionKernelPKfS0_Pfiiii_param_6];
	cvta.to.global.u64 	%rd1, %rd10;
	cvta.to.global.u64 	%rd2, %rd9;
	mov.u32 	%r26, %ctaid.y;
	mov.u32 	%r27, %ntid.y;
	mov.u32 	%r28, %tid.y;
	mad.lo.s32 	%r1, %r26, %r27, %r28;
	mov.u32 	%r29, %ctaid.x;
	mov.u32 	%r30, %ntid.x;
	mov.u32 	%r31, %tid.x;
	mad.lo.s32 	%r32, %r29, %r30, %r31;
	sub.s32 	%r33, %r25, %r23;
	sub.s32 	%r34, %r22, %r24;
	setp.gt.s32 	%p1, %r1, %r33;
	setp.gt.s32 	%p2, %r32, %r34;
	or.pred  	%p3, %p1, %p2;
	@%p3 bra 	$L__BB0_18;
	mov.f32 	%f117, 0f00000000;
	min.s32 	%r35, %r23, %r24;
	setp.lt.s32 	%p4, %r35, 1;
	@%p4 bra 	$L__BB0_17;
	and.b32  	%r4, %r24, 15;
	and.b32  	%r5, %r24, 7;
	and.b32  	%r6, %r24, 2147483632;
	and.b32  	%r7, %r24, 3;
	neg.s32 	%r8, %r6;
	mov.f32 	%f117, 0f00000000;
	mov.b32 	%r49, 0;
$L__BB0_3:
	setp.lt.u32 	%p5, %r24, 16;
	add.s32 	%r38, %r49, %r1;
	mad.lo.s32 	%r10, %r38, %r22, %r32;
	mul.lo.s32 	%r11, %r49, %r24;
	mov.b32 	%r53, 0;
	@%p5 bra 	$L__BB0_6;
	mul.wide.u32 	%rd11, %r11, 4;
	add.s64 	%rd12, %rd1, %rd11;
	add.s64 	%rd43, %rd12, 32;
	mov.u32 	%r50, %r10;
	mov.u32 	%r51, %r8;
$L__BB0_5:
	.pragma "nounroll";
	mul.wide.s32 	%rd13, %r50, 4;
	add.s64 	%rd14, %rd2, %rd13;
	ld.global.f32 	%f20, [%rd14];
	ld.global.f32 	%f21, [%rd43+-32];
	fma.rn.f32 	%f22, %f20, %f21, %f117;
	ld.global.f32 	%f23, [%rd14+4];
	ld.global.f32 	%f24, [%rd43+-28];
	fma.rn.f32 	%f25, %f23, %f24, %f22;
	ld.global.f32 	%f26, [%rd14+8];
	ld.global.f32 	%f27, [%rd43+-24];
	fma.rn.f32 	%f28, %f26, %f27, %f25;
	ld.global.f32 	%f29, [%rd14+12];
	ld.global.f32 	%f30, [%rd43+-20];
	fma.rn.f32 	%f31, %f29, %f30, %f28;
	ld.global.f32 	%f32, [%rd14+16];
	ld.global.f32 	%f33, [%rd43+-16];
	fma.rn.f32 	%f34, %f32, %f33, %f31;
	ld.global.f32 	%f35, [%rd14+20];
	ld.global.f32 	%f36, [%rd43+-12];
	fma.rn.f32 	%f37, %f35, %f36, %f34;
	ld.global.f32 	%f38, [%rd14+24];
	ld.global.f32 	%f39, [%rd43+-8];
	fma.rn.f32 	%f40, %f38, %f39, %f37;
	ld.global.f32 	%f41, [%rd14+28];
	ld.global.f32 	%f42, [%rd43+-4];
	fma.rn.f32 	%f43, %f41, %f42, %f40;
	ld.global.f32 	%f44, [%rd14+32];
	ld.global.f32 	%f45, [%rd43];
	fma.rn.f32 	%f46, %f44, %f45, %f43;
	ld.global.f32 	%f47, [%rd14+36];
	ld.global.f32 	%f48, [%rd43+4];
	fma.rn.f32 	%f49, %f47, %f48, %f46;
	ld.global.f32 	%f50, [%rd14+40];
	ld.global.f32 	%f51, [%rd43+8];
	fma.rn.f32 	%f52, %f50, %f51, %f49;
	ld.global.f32 	%f53, [%rd14+44];
	ld.global.f32 	%f54, [%rd43+12];
	fma.rn.f32 	%f55, %f53, %f54, %f52;
	ld.global.f32 	%f56, [%rd14+48];
	ld.global.f32 	%f57, [%rd43+16];
	fma.rn.f32 	%f58, %f56, %f57, %f55;
	ld.global.f32 	%f59, [%rd14+52];
	ld.global.f32 	%f60, [%rd43+20];
	fma.rn.f32 	%f61, %f59, %f60, %f58;
	ld.global.f32 	%f62, [%rd14+56];
	ld.global.f32 	%f63, [%rd43+24];
	fma.rn.f32 	%f64, %f62, %f63, %f61;
	ld.global.f32 	%f65, [%rd14+60];
	ld.global.f32 	%f66, [%rd43+28];
	fma.rn.f32 	%f117, %f65, %f66, %f64;
	add.s32 	%r51, %r51, 16;
	add.s32 	%r50, %r50, 16;
	add.s64 	%rd43, %rd43, 64;
	setp.ne.s32 	%p6, %r51, 0;
	mov.u32 	%r53, %r6;
	@%p6 bra 	$L__BB0_5;
$L__BB0_6:
	setp.eq.s32 	%p7, %r4, 0;
	@%p7 bra 	$L__BB0_16;
	add.s32 	%r39, %r4, -1;
	setp.lt.u32 	%p8, %r39, 7;
	@%p8 bra 	$L__BB0_9;
	add.s32 	%r40, %r10, %r53;
	mul.wide.s32 	%rd15, %r40, 4;
	add.s64 	%rd16, %rd2, %rd15;
	ld.global.f32 	%f68, [%rd16];
	add.s32 	%r41, %r53, %r11;
	mul.wide.u32 	%rd17, %r41, 4;
	add.s64 	%rd18, %rd1, %rd17;
	ld.global.f32 	%f69, [%rd18];
	fma.rn.f32 	%f70, %f68, %f69, %f117;
	ld.global.f32 	%f71, [%rd16+4];
	cvt.u64.u32 	%rd19, %r11;
	cvt.u64.u32 	%rd20, %r53;
	add.s64 	%rd21, %rd20, %rd19;
	shl.b64 	%rd22, %rd21, 2;
	add.s64 	%rd23, %rd1, %rd22;
	ld.global.f32 	%f72, [%rd23+4];
	fma.rn.f32 	%f73, %f71, %f72, %f70;
	ld.global.f32 	%f74, [%rd16+8];
	ld.global.f32 	%f75, [%rd23+8];
	fma.rn.f32 	%f76, %f74, %f75, %f73;
	ld.global.f32 	%f77, [%rd16+12];
	ld.global.f32 	%f78, [%rd23+12];
	fma.rn.f32 	%f79, %f77, %f78, %f76;
	ld.global.f32 	%f80, [%rd16+16];
	ld.global.f32 	%f81, [%rd23+16];
	fma.rn.f32 	%f82, %f80, %f81, %f79;
	ld.global.f32 	%f83, [%rd16+20];
	ld.global.f32 	%f84, [%rd23+20];
	fma.rn.f32 	%f85, %f83, %f84, %f82;
	ld.global.f32 	%f86, [%rd16+24];
	ld.global.f32 	%f87, [%rd23+24];
	fma.rn.f32 	%f88, %f86, %f87, %f85;
	ld.global.f32 	%f89, [%rd16+28];
	ld.global.f32 	%f90, [%rd23+28];
	fma.rn.f32 	%f117, %f89, %f90, %f88;
	add.s32 	%r53, %r53, 8;
$L__BB0_9:
	setp.eq.s32 	%p9, %r5, 0;
	@%p9 bra 	$L__BB0_16;
	add.s32 	%r42, %r5, -1;
	setp.lt.u32 	%p10, %r42, 3;
	@%p10 bra 	$L__BB0_12;
	add.s32 	%r43, %r10, %r53;
	mul.wide.s32 	%rd24, %r43, 4;
	add.s64 	%rd25, %rd2, %rd24;
	ld.global.f32 	%f92, [%rd25];
	add.s32 	%r44, %r53, %r11;
	mul.wide.u32 	%rd26, %r44, 4;
	add.s64 	%rd27, %rd1, %rd26;
	ld.global.f32 	%f93, [%rd27];
	fma.rn.f32 	%f94, %f92, %f93, %f117;
	ld.global.f32 	%f95, [%rd25+4];
	cvt.u64.u32 	%rd28, %r11;
	cvt.u64.u32 	%rd29, %r53;
	add.s64 	%rd30, %rd29, %rd28;
	shl.b64 	%rd31, %rd30, 2;
	add.s64 	%rd32, %rd1, %rd31;
	ld.global.f32 	%f96, [%rd32+4];
	fma.rn.f32 	%f97, %f95, %f96, %f94;
	ld.global.f32 	%f98, [%rd25+8];
	ld.global.f32 	%f99, [%rd32+8];
	fma.rn.f32 	%f100, %f98, %f99, %f97;
	ld.global.f32 	%f101, [%rd25+12];
	ld.global.f32 	%f102, [%rd32+12];
	fma.rn.f32 	%f117, %f101, %f102, %f100;
	add.s32 	%r53, %r53, 4;
$L__BB0_12:
	setp.eq.s32 	%p11, %r7, 0;
	@%p11 bra 	$L__BB0_16;
	setp.eq.s32 	%p12, %r7, 1;
	add.s32 	%r45, %r10, %r53;
	mul.wide.s32 	%rd33, %r45, 4;
	add.s64 	%rd6, %rd2, %rd33;
	ld.global.f32 	%f103, [%rd6];
	add.s32 	%r46, %r53, %r11;
	mul.wide.u32 	%rd34, %r46, 4;
	add.s64 	%rd35, %rd1, %rd34;
	ld.global.f32 	%f104, [%rd35];
	fma.rn.f32 	%f117, %f103, %f104, %f117;
	@%p12 bra 	$L__BB0_16;
	setp.eq.s32 	%p13, %r7, 2;
	ld.global.f32 	%f105, [%rd6+4];
	cvt.u64.u32 	%rd36, %r11;
	cvt.u64.u32 	%rd37, %r53;
	add.s64 	%rd38, %rd37, %rd36;
	shl.b64 	%rd39, %rd38, 2;
	add.s64 	%rd7, %rd1, %rd39;
	ld.global.f32 	%f106, [%rd7+4];
	fma.rn.f32 	%f117, %f105, %f106, %f117;
	@%p13 bra 	$L__BB0_16;
	ld.global.f32 	%f107, [%rd6+8];
	ld.global.f32 	%f108, [%rd7+8];
	fma.rn.f32 	%f117, %f107, %f108, %f117;
$L__BB0_16:
	add.s32 	%r49, %r49, 1;
	setp.ne.s32 	%p14, %r49, %r23;
	@%p14 bra 	$L__BB0_3;
$L__BB0_17:
	mad.lo.s32 	%r47, %r1, %r34, %r1;
	add.s32 	%r48, %r47, %r32;
	cvta.to.global.u64 	%rd40, %rd8;
	mul.wide.s32 	%rd41, %r48, 4;
	add.s64 	%rd42, %rd40, %rd41;
	st.global.f32 	[%rd42], %f117;
$L__BB0_18:
	ret;

}


// ===== COMPILED SASS (sm_100) =====

	.target	sm_100

	.elftype	@"ET_EXEC"


//--------------------- .note.nv.tkinfo           --------------------------
	.section	.note.nv.tkinfo,"",@"SHT_NOTE"
	.sectionflags	@"SHF_NOTE_NV_TKINFO"
	.tkinfo
        /*0018*/ 	.word	0x00000002
        /*0030*/ 	.string	""
        /*0030*/ 	.string	"ptxas"
        /*0030*/ 	.string	"Cuda compilation tools, release 13.0, V13.0.88"
        /*0030*/ 	.string	"Build cuda_13.0.r13.0/compiler.36424714_0"
        /*0030*/ 	.string	"-arch sm_100 -m 64 "



//--------------------- .note.nv.cuinfo           --------------------------
	.section	.note.nv.cuinfo,"",@"SHT_NOTE"
	.sectionflags	@"SHF_NOTE_NV_CUINFO"
        /*0018*/ 	.short	0x0002
        /*001a*/ 	.short	0x0064
        /*001c*/ 	.short	0x0082
	.zero		2


//--------------------- .nv.info                  --------------------------
	.section	.nv.info,"",@"SHT_CUDA_INFO"
	.align	4


	//----- nvinfo : EIATTR_REGCOUNT
	.align		4
        /*0000*/ 	.byte	0x04, 0x2f
        /*0002*/ 	.short	(.L_1 - .L_0)
	.align		4
.L_0:
        /*0004*/ 	.word	index@(_Z17convolutionKernelPKfS0_Pfiiii)
        /*0008*/ 	.word	0x00000020


	//----- nvinfo : EIATTR_FRAME_SIZE
	.align		4
.L_1:
        /*000c*/ 	.byte	0x04, 0x11
        /*000e*/ 	.short	(.L_3 - .L_2)
	.align		4
.L_2:
        /*0010*/ 	.word	index@(_Z17convolutionKernelPKfS0_Pfiiii)
        /*0014*/ 	.word	0x00000000


	//----- nvinfo : EIATTR_MIN_STACK_SIZE
	.align		4
.L_3:
        /*0018*/ 	.byte	0x04, 0x12
        /*001a*/ 	.short	(.L_5 - .L_4)
	.align		4
.L_4:
        /*001c*/ 	.word	index@(_Z17convolutionKernelPKfS0_Pfiiii)
        /*0020*/ 	.word	0x00000000
.L_5:


//--------------------- .nv.compat                --------------------------
	.section	.nv.compat,"",@"SHT_CUDA_COMPAT_INFO"
	.align	4
        /*0000*/ 	.byte	0x02, 0x09, 0x00, 0x00, 0x02, 0x02, 0x01, 0x00, 0x02, 0x05, 0x05, 0x00, 0x03, 0x07, 0x01, 0x01
        /*0010*/ 	.byte	0x02, 0x03, 0x00, 0x00, 0x02, 0x06, 0x01, 0x00, 0x04, 0x0b, 0x08, 0x00, 0x09, 0x00, 0x00, 0x00
        /*0020*/ 	.byte	0x00, 0x00, 0x00, 0x00


//--------------------- .nv.info._Z17convolutionKernelPKfS0_Pfiiii --------------------------
	.section	.nv.info._Z17convolutionKernelPKfS0_Pfiiii,"",@"SHT_CUDA_INFO"
	.sectionflags	@""
	.align	4


	//----- nvinfo : EIATTR_CUDA_API_VERSION
	.align		4
        /*0000*/ 	.byte	0x04, 0x37
        /*0002*/ 	.short	(.L_7 - .L_6)
.L_6:
        /*0004*/ 	.word	0x00000082


	//----- nvinfo : EIATTR_KPARAM_INFO
	.align		4
.L_7:
        /*0008*/ 	.byte	0x04, 0x17
        /*000a*/ 	.short	(.L_9 - .L_8)
.L_8:
        /*000c*/ 	.word	0x00000000
        /*0010*/ 	.short	0x0006
        /*0012*/ 	.short	0x0024
        /*0014*/ 	.byte	0x00, 0xf0, 0x11, 0x00


	//----- nvinfo : EIATTR_KPARAM_INFO
	.align		4
.L_9:
        /*0018*/ 	.byte	0x04, 0x17
        /*001a*/ 	.short	(.L_11 - .L_10)
.L_10:
        /*001c*/ 	.word	0x00000000
        /*0020*/ 	.short	0x0005
        /*0022*/ 	.short	0x0020
        /*0024*/ 	.byte	0x00, 0xf0, 0x11, 0x00


	//----- nvinfo : EIATTR_KPARAM_INFO
	.align		4
.L_11:
        /*0028*/ 	.byte	0x04, 0x17
        /*002a*/ 	.short	(.L_13 - .L_12)
.L_12:
        /*002c*/ 	.word	0x00000000
        /*0030*/ 	.short	0x0004
        /*0032*/ 	.short	0x001c
        /*0034*/ 	.byte	0x00, 0xf0, 0x11, 0x00


	//----- nvinfo : EIATTR_KPARAM_INFO
	.align		4
.L_13:
        /*0038*/ 	.byte	0x04, 0x17
        /*003a*/ 	.short	(.L_15 - .L_14)
.L_14:
        /*003c*/ 	.word	0x00000000
        /*0040*/ 	.short	0x0003
        /*0042*/ 	.short	0x0018
        /*0044*/ 	.byte	0x00, 0xf0, 0x11, 0x00


	//----- nvinfo : EIATTR_KPARAM_INFO
	.align		4
.L_15:
        /*0048*/ 	.byte	0x04, 0x17
        /*004a*/ 	.short	(.L_17 - .L_16)
.L_16:
        /*004c*/ 	.word	0x00000000
        /*0050*/ 	.short	0x0002
        /*0052*/ 	.short	0x0010
        /*0054*/ 	.byte	0x00, 0xf5, 0x21, 0x00


	//----- nvinfo : EIATTR_KPARAM_INFO
	.align		4
.L_17:
        /*0058*/ 	.byte	0x04, 0x17
        /*005a*/ 	.short	(.L_19 - .L_18)
.L_18:
        /*005c*/ 	.word	0x00000000
        /*0060*/ 	.short	0x0001
        /*0062*/ 	.short	0x0008
        /*0064*/ 	.byte	0x00, 0xf5, 0x21, 0x00


	//----- nvinfo : EIATTR_KPARAM_INFO
	.align		4
.L_19:
        /*0068*/ 	.byte	0x04, 0x17
        /*006a*/ 	.short	(.L_21 - .L_20)
.L_20:
        /*006c*/ 	.word	0x00000000
        /*0070*/ 	.short	0x0000
        /*0072*/ 	.short	0x0000
        /*0074*/ 	.byte	0x00, 0xf5, 0x21, 0x00


	//----- nvinfo : EIATTR_SPARSE_MMA_MASK
	.align		4
.L_21:
        /*0078*/ 	.byte	0x03, 0x50
        /*007a*/ 	.short	0x0000


	//----- nvinfo : EIATTR_MAXREG_COUNT
	.align		4
        /*007c*/ 	.byte	0x03, 0x1b
        /*007e*/ 	.short	0x00ff


	//----- nvinfo : EIATTR_MERCURY_ISA_VERSION
	.align		4
        /*0080*/ 	.byte	0x03, 0x5f
        /*0082*/ 	.short	0x0101


	//----- nvinfo : EIATTR_VRC_CTA_INIT_COUNT
	.align		4
        /*0084*/ 	.byte	0x02, 0x4a
	.zero		1
	.zero		1


	//----- nvinfo : EIATTR_EXIT_INSTR_OFFSETS
	.align		4
        /*0088*/ 	.byte	0x04, 0x1c
        /*008a*/ 	.short	(.L_23 - .L_22)


	//   ....[0]....
.L_22:
        /*008c*/ 	.word	0x000000f0


	//   ....[1]....
        /*0090*/ 	.word	0x00000ce0


	//----- nvinfo : EIATTR_CBANK_PARAM_SIZE
	.align		4
.L_23:
        /*0094*/ 	.byte	0x03, 0x19
        /*0096*/ 	.short	0x0028


	//----- nvinfo : EIATTR_PARAM_CBANK
	.align		4
        /*0098*/ 	.byte	0x04, 0x0a
        /*009a*/ 	.short	(.L_25 - .L_24)
	.align		4
.L_24:
        /*009c*/ 	.word	index@(.nv.constant0._Z17convolutionKernelPKfS0_Pfiiii)
        /*00a0*/ 	.short	0x0380
        /*00a2*/ 	.short	0x0028


	//----- nvinfo : EIATTR_SW_WAR
	.align		4
.L_25:
        /*00a4*/ 	.byte	0x04, 0x36
        /*00a6*/ 	.short	(.L_27 - .L_26)
.L_26:
        /*00a8*/ 	.word	0x00000008
.L_27:


//--------------------- .nv.callgraph             --------------------------
	.section	.nv.callgraph,"",@"SHT_CUDA_CALLGRAPH"
	.align	4
	.sectionentsize	8
	.align		4
        /*0000*/ 	.word	0x00000000
	.align		4
        /*0004*/ 	.word	0xffffffff
	.align		4
        /*0008*/ 	.word	0x00000000
	.align		4
        /*000c*/ 	.word	0xfffffffe
	.align		4
        /*0010*/ 	.word	0x00000000
	.align		4
        /*0014*/ 	.word	0xfffffffd
	.align		4
        /*0018*/ 	.word	0x00000000
	.align		4
        /*001c*/ 	.word	0xfffffffc


//--------------------- .text._Z17convolutionKernelPKfS0_Pfiiii --------------------------
	.section	.text._Z17convolutionKernelPKfS0_Pfiiii,"ax",@progbits
	.align	128
        .global         _Z17convolutionKernelPKfS0_Pfiiii
        .type           _Z17convolutionKernelPKfS0_Pfiiii,@function
        .size           _Z17convolutionKernelPKfS0_Pfiiii,(.L_x_8 - _Z17convolutionKernelPKfS0_Pfiiii)
        .other          _Z17convolutionKernelPKfS0_Pfiiii,@"STO_CUDA_ENTRY STV_DEFAULT"
_Z17convolutionKernelPKfS0_Pfiiii:
.text._Z17convolutionKernelPKfS0_Pfiiii:
[----:B------:R-:W-:Y:S01]  /*0000*/  LDC R1, c[0x0][0x37c] ;  /* 0x0000df00ff017b82 */ /* 0x000fe20000000800 */
[----:B------:R-:W0:Y:S07]  /*0010*/  S2R R5, SR_TID.X ;  /* 0x0000000000057919 */ /* 0x000e2e0000002100 */
[----:B------:R-:W1:Y:S01]  /*0020*/  LDC R6, c[0x0][0x364] ;  /* 0x0000d900ff067b82 */ /* 0x000e620000000800 */
[----:B------:R-:W2:Y:S01]  /*0030*/  LDCU.64 UR6, c[0x0][0x398] ;  /* 0x00007300ff0677ac */ /* 0x000ea20008000a00 */
[----:B------:R-:W1:Y:S06]  /*0040*/  S2R R3, SR_TID.Y ;  /* 0x0000000000037919 */ /* 0x000e6c0000002200 */
[----:B------:R-:W0:Y:S08]  /*0050*/  S2UR UR5, SR_CTAID.X ;  /* 0x00000000000579c3 */ /* 0x000e300000002500 */
[----:B------:R-:W0:Y:S08]  /*0060*/  LDC R0, c[0x0][0x360] ;  /* 0x0000d800ff007b82 */ /* 0x000e300000000800 */
[----:B------:R-:W2:Y:S08]  /*0070*/  LDC.64 R8, c[0x0][0x3a0] ;  /* 0x0000e800ff087b82 */ /* 0x000eb00000000a00 */
[----:B------:R-:W1:Y:S01]  /*0080*/  S2UR UR4, SR_CTAID.Y ;  /* 0x00000000000479c3 */ /* 0x000e620000002600 */
[----:B0-----:R-:W-:Y:S01]  /*0090*/  IMAD R0, R0, UR5, R5 ;  /* 0x0000000500007c24 */ /* 0x001fe2000f8e0205 */
[----:B--2---:R-:W-:-:S04]  /*00a0*/  IADD3 R7, PT, PT, -R9, UR7, RZ ;  /* 0x0000000709077c10 */ /* 0x004fc8000fffe1ff */
[----:B------:R-:W-:Y:S01]  /*00b0*/  ISETP.GT.AND P0, PT, R0, R7, PT ;  /* 0x000000070000720c */ /* 0x000fe20003f04270 */
[----:B-1----:R-:W-:Y:S01]  /*00c0*/  IMAD R6, R6, UR4, R3 ;  /* 0x0000000406067c24 */ /* 0x002fe2000f8e0203 */
[----:B------:R-:W-:-:S04]  /*00d0*/  IADD3 R3, PT, PT, -R8, UR6, RZ ;  /* 0x0000000608037c10 */ /* 0x000fc8000fffe1ff */
[----:B------:R-:W-:-:S13]  /*00e0*/  ISETP.GT.OR P0, PT, R6, R3, P0 ;  /* 0x000000030600720c */ /* 0x000fda0000704670 */
[----:B------:R-:W-:Y:S05]  /*00f0*/  @P0 EXIT ;  /* 0x000000000000094d */ /* 0x000fea0003800000 */
[----:B------:R-:W-:Y:S01]  /*0100*/  VIMNMX R2, PT, PT, R8, R9, PT ;  /* 0x0000000908027248 */ /* 0x000fe20003fe0100 */
[----:B------:R-:W0:Y:S01]  /*0110*/  LDCU.64 UR8, c[0x0][0x358] ;  /* 0x00006b00ff0877ac */ /* 0x000e220008000a00 */
[----:B------:R-:W-:Y:S02]  /*0120*/  HFMA2 R14, -RZ, RZ, 0, 0 ;  /* 0x00000000ff0e7431 */ /* 0x000fe400000001ff */
[----:B------:R-:W-:-:S13]  /*0130*/  ISETP.GE.AND P0, PT, R2, 0x1, PT ;  /* 0x000000010200780c */ /* 0x000fda0003f06270 */
[----:B------:R-:W-:Y:S05]  /*0140*/  @!P0 BRA `(.L_x_0) ;  /* 0x0000000800d08947 */ /* 0x000fea0003800000 */
[C---:B------:R-:W-:Y:S01]  /*0150*/  LOP3.LUT R8, R9.reuse, 0x7ffffff0, RZ, 0xc0, !PT ;  /* 0x7ffffff009087812 */ /* 0x040fe200078ec0ff */
[----:B------:R-:W-:Y:S01]  /*0160*/  UMOV UR4, URZ ;  /* 0x000000ff00047c82 */ /* 0x000fe20008000000 */
[C---:B------:R-:W-:Y:S02]  /*0170*/  LOP3.LUT R17, R9.reuse, 0xf, RZ, 0xc0, !PT ;  /* 0x0000000f09117812 */ /* 0x040fe400078ec0ff */
[C---:B------:R-:W-:Y:S02]  /*0180*/  LOP3.LUT R18, R9.reuse, 0x7, RZ, 0xc0, !PT ;  /* 0x0000000709127812 */ /* 0x040fe400078ec0ff */
[----:B------:R-:W-:Y:S02]  /*0190*/  LOP3.LUT R9, R9, 0x3, RZ, 0xc0, !PT ;  /* 0x0000000309097812 */ /* 0x000fe400078ec0ff */
[----:B------:R-:W-:Y:S02]  /*01a0*/  MOV R14, RZ ;  /* 0x000000ff000e7202 */ /* 0x000fe40000000f00 */
[----:B------:R-:W-:-:S07]  /*01b0*/  IADD3 R10, PT, PT, -R8, RZ, RZ ;  /* 0x000000ff080a7210 */ /* 0x000fce0007ffe1ff */
.L_x_6:
[----:B------:R-:W1:Y:S01]  /*01c0*/  LDCU.64 UR6, c[0x0][0x3a0] ;  /* 0x00007400ff0677ac */ /* 0x000e620008000a00 */
[----:B------:R-:W-:Y:S01]  /*01d0*/  VIADD R11, R6, UR4 ;  /* 0x00000004060b7c36 */ /* 0x000fe20008000000 */
[----:B------:R-:W-:Y:S01]  /*01e0*/  MOV R16, RZ ;  /* 0x000000ff00107202 */ /* 0x000fe20000000f00 */
[----:B------:R-:W2:Y:S01]  /*01f0*/  LDCU UR5, c[0x0][0x39c] ;  /* 0x00007380ff0577ac */ /* 0x000ea20008000800 */
[----:B-1----:R-:W-:Y:S02]  /*0200*/  UISETP.GE.U32.AND UP1, UPT, UR7, 0x10, UPT ;  /* 0x000000100700788c */ /* 0x002fe4000bf26070 */
[----:B------:R-:W-:Y:S02]  /*0210*/  UIMAD UR10, UR4, UR7, URZ ;  /* 0x00000007040a72a4 */ /* 0x000fe4000f8e02ff */
[----:B------:R-:W-:Y:S01]  /*0220*/  UIADD3 UR4, UPT, UPT, UR4, 0x1, URZ ;  /* 0x0000000104047890 */ /* 0x000fe2000fffe0ff */
[----:B--2---:R-:W-:-:S03]  /*0230*/  IMAD R11, R11, UR5, R0 ;  /* 0x000000050b0b7c24 */ /* 0x004fc6000f8e0200 */
[----:B------:R-:W-:Y:S01]  /*0240*/  UISETP.NE.AND UP0, UPT, UR4, UR6, UPT ;  /* 0x000000060400728c */ /* 0x000fe2000bf05270 */
[----:B------:R-:W-:Y:S10]  /*0250*/  BRA.U !UP1, `(.L_x_1) ;  /* 0x00000005090c7547 */ /* 0x000ff4000b800000 */
[----:B------:R-:W1:Y:S01]  /*0260*/  LDCU.64 UR6, c[0x0][0x388] ;  /* 0x00007100ff0677ac */ /* 0x000e620008000a00 */
[----:B------:R-:W-:Y:S01]  /*0270*/  MOV R12, R11 ;  /* 0x0000000b000c7202 */ /* 0x000fe20000000f00 */
[----:B------:R-:W-:Y:S01]  /*0280*/  IMAD.MOV.U32 R13, RZ, RZ, R10 ;  /* 0x000000ffff0d7224 */ /* 0x000fe200078e000a */
[----:B-1----:R-:W-:-:S04]  /*0290*/  UIMAD.WIDE.U32 UR6, UR10, 0x4, UR6 ;  /* 0x000000040a0678a5 */ /* 0x002fc8000f8e0006 */
[----:B------:R-:W-:-:S04]  /*02a0*/  UIADD3 UR5, UP1, UPT, UR6, 0x20, URZ ;  /* 0x0000002006057890 */ /* 0x000fc8000ff3e0ff */
[----:B------:R-:W-:Y:S02]  /*02b0*/  UIADD3.X UR6, UPT, UPT, URZ, UR7, URZ, UP1, !UPT ;  /* 0x00000007ff067290 */ /* 0x000fe40008ffe4ff */
[----:B------:R-:W-:-:S04]  /*02c0*/  MOV R15, UR5 ;  /* 0x00000005000f7c02 */ /* 0x000fc80008000f00 */
[----:B------:R-:W-:-:S07]  /*02d0*/  MOV R16, UR6 ;  /* 0x0000000600107c02 */ /* 0x000fce0008000f00 */
.L_x_2:
[----:B------:R-:W1:Y:S01]  /*02e0*/  LDC.64 R4, c[0x0][0x380] ;  /* 0x0000e000ff047b82 */ /* 0x000e620000000a00 */
[----:B------:R-:W-:Y:S01]  /*02f0*/  IMAD.MOV.U32 R2, RZ, RZ, R15 ;  /* 0x000000ffff027224 */ /* 0x000fe200078e000f */
[----:B------:R-:W-:-:S05]  /*0300*/  MOV R3, R16 ;  /* 0x0000001000037202 */ /* 0x000fca0000000f00 */
[----:B0-----:R-:W2:Y:S04]  /*0310*/  LDG.E R24, desc[UR8][R2.64+-0x20] ;  /* 0xffffe00802187981 */ /* 0x001ea8000c1e1900 */
[----:B------:R-:W3:Y:S04]  /*0320*/  LDG.E R25, desc[UR8][R2.64+-0x1c] ;  /* 0xffffe40802197981 */ /* 0x000ee8000c1e1900 */
[----:B------:R-:W4:Y:S04]  /*0330*/  LDG.E R22, desc[UR8][R2.64+-0x18] ;  /* 0xffffe80802167981 */ /* 0x000f28000c1e1900 */
[----:B------:R-:W5:Y:S04]  /*0340*/  LDG.E R20, desc[UR8][R2.64+-0x14] ;  /* 0xffffec0802147981 */ /* 0x000f68000c1e1900 */
[----:B------:R-:W5:Y:S01]  /*0350*/  LDG.E R16, desc[UR8][R2.64+-0x10] ;  /* 0xfffff00802107981 */ /* 0x000f62000c1e1900 */
[----:B-1----:R-:W-:-:S03]  /*0360*/  IMAD.WIDE R4, R12, 0x4, R4 ;  /* 0x000000040c047825 */ /* 0x002fc600078e0204 */
[----:B------:R-:W5:Y:S04]  /*0370*/  LDG.E R27, desc[UR8][R2.64+0x1c] ;  /* 0x00001c08021b7981 */ /* 0x000f68000c1e1900 */
[----:B------:R-:W2:Y:S04]  /*0380*/  LDG.E R15, desc[UR8][R4.64] ;  /* 0x00000008040f7981 */ /* 0x000ea8000c1e1900 */
[----:B------:R-:W3:Y:S04]  /*0390*/  LDG.E R26, desc[UR8][R4.64+0x4] ;  /* 0x00000408041a7981 */ /* 0x000ee8000c1e1900 */
[----:B------:R-:W4:Y:S04]  /*03a0*/  LDG.E R23, desc[UR8][R4.64+0x8] ;  /* 0x0000080804177981 */ /* 0x000f28000c1e1900 */
[----:B------:R-:W5:Y:S04]  /*03b0*/  LDG.E R21, desc[UR8][R4.64+0xc] ;  /* 0x00000c0804157981 */ /* 0x000f68000c1e1900 */
[----:B------:R-:W5:Y:S01]  /*03c0*/  LDG.E R19, desc[UR8][R4.64+0x10] ;  /* 0x0000100804137981 */ /* 0x000f62000c1e1900 */
[----:B--2---:R-:W-:-:S03]  /*03d0*/  FFMA R15, R15, R24, R14 ;  /* 0x000000180f0f7223 */ /* 0x004fc6000000000e */
[----:B------:R-:W2:Y:S01]  /*03e0*/  LDG.E R14, desc[UR8][R2.64+-0xc] ;  /* 0xfffff408020e7981 */ /* 0x000ea2000c1e1900 */
[----:B---3--:R-:W-:-:S03]  /*03f0*/  FFMA R26, R26, R25, R15 ;  /* 0x000000191a1a7223 */ /* 0x008fc6000000000f */
[----:B------:R-:W2:Y:S01]  /*0400*/  LDG.E R15, desc[UR8][R4.64+0x14] ;  /* 0x00001408040f7981 */ /* 0x000ea2000c1e1900 */
[----:B----4-:R-:W-:-:S03]  /*0410*/  FFMA R26, R23, R22, R26 ;  /* 0x00000016171a7223 */ /* 0x010fc6000000001a */
[----:B------:R-:W3:Y:S04]  /*0420*/  LDG.E R22, desc[UR8][R2.64+-0x8] ;  /* 0xfffff80802167981 */ /* 0x000ee8000c1e1900 */
[----:B------:R-:W3:Y:S01]  /*0430*/  LDG.E R23, desc[UR8][R4.64+0x18] ;  /* 0x0000180804177981 */ /* 0x000ee2000c1e1900 */
[----:B-----5:R-:W-:-:S03]  /*0440*/  FFMA R26, R21, R20, R26 ;  /* 0x00000014151a7223 */ /* 0x020fc6000000001a */
[----:B------:R-:W4:Y:S04]  /*0450*/  LDG.E R20, desc[UR8][R2.64+-0x4] ;  /* 0xfffffc0802147981 */ /* 0x000f28000c1e1900 */
[----:B------:R-:W4:Y:S04]  /*0460*/  LDG.E R21, desc[UR8][R4.64+0x1c] ;  /* 0x00001c0804157981 */ /* 0x000f28000c1e1900 */
[----:B------:R-:W5:Y:S04]  /*0470*/  LDG.E R24, desc[UR8][R2.64] ;  /* 0x0000000802187981 */ /* 0x000f68000c1e1900 */
[----:B------:R-:W5:Y:S01]  /*0480*/  LDG.E R25, desc[UR8][R4.64+0x20] ;  /* 0x0000200804197981 */ /* 0x000f62000c1e1900 */
[----:B------:R-:W-:-:S03]  /*0490*/  FFMA R26, R19, R16, R26 ;  /* 0x00000010131a7223 */ /* 0x000fc6000000001a */
[----:B------:R-:W5:Y:S04]  /*04a0*/  LDG.E R19, desc[UR8][R2.64+0x4] ;  /* 0x0000040802137981 */ /* 0x000f68000c1e1900 */
[----:B------:R-:W5:Y:S01]  /*04b0*/  LDG.E R16, desc[UR8][R4.64+0x24] ;  /* 0x0000240804107981 */ /* 0x000f62000c1e1900 */
[----:B--2---:R-:W-:-:S03]  /*04c0*/  FFMA R14, R15, R14, R26 ;  /* 0x0000000e0f0e7223 */ /* 0x004fc6000000001a */
[----:B------:R-:W2:Y:S04]  /*04d0*/  LDG.E R15, desc[UR8][R2.64+0x8] ;  /* 0x00000808020f7981 */ /* 0x000ea8000c1e1900 */
[----:B------:R-:W2:Y:S01]  /*04e0*/  LDG.E R26, desc[UR8][R4.64+0x3c] ;  /* 0x00003c08041a7981 */ /* 0x000ea2000c1e1900 */
[----:B---3--:R-:W-:-:S03]  /*04f0*/  FFMA R22, R23, R22, R14 ;  /* 0x0000001617167223 */ /* 0x008fc6000000000e */
[----:B------:R-:W2:Y:S04]  /*0500*/  LDG.E R14, desc[UR8][R4.64+0x28] ;  /* 0x00002808040e7981 */ /* 0x000ea8000c1e1900 */
[----:B------:R-:W3:Y:S01]  /*0510*/  LDG.E R23, desc[UR8][R4.64+0x30] ;  /* 0x0000300804177981 */ /* 0x000ee2000c1e1900 */
[----:B----4-:R-:W-:-:S03]  /*0520*/  FFMA R22, R21, R20, R22 ;  /* 0x0000001415167223 */ /* 0x010fc60000000016 */
[----:B------:R-:W4:Y:S04]  /*0530*/  LDG.E R21, desc[UR8][R2.64+0xc] ;  /* 0x00000c0802157981 */ /* 0x000f28000c1e1900 */
[----:B------:R-:W4:Y:S01]  /*0540*/  LDG.E R20, desc[UR8][R4.64+0x2c] ;  /* 0x00002c0804147981 */ /* 0x000f22000c1e1900 */
[----:B-----5:R-:W-:-:S03]  /*0550*/  FFMA R25, R25, R24, R22 ;  /* 0x0000001819197223 */ /* 0x020fc60000000016 */
[----:B------:R-:W3:Y:S04]  /*0560*/  LDG.E R22, desc[UR8][R2.64+0x10] ;  /* 0x0000100802167981 */ /* 0x000ee8000c1e1900 */
[----:B------:R-:W5:Y:S01]  /*0570*/  LDG.E R24, desc[UR8][R4.64+0x34] ;  /* 0x0000340804187981 */ /* 0x000f62000c1e1900 */
[----:B------:R-:W-:-:S03]  /*0580*/  FFMA R29, R16, R19, R25 ;  /* 0x00000013101d7223 */ /* 0x000fc60000000019 */
[----:B------:R-:W5:Y:S04]  /*0590*/  LDG.E R25, desc[UR8][R2.64+0x14] ;  /* 0x0000140802197981 */ /* 0x000f68000c1e1900 */
[----:B------:R-:W5:Y:S04]  /*05a0*/  LDG.E R16, desc[UR8][R2.64+0x18] ;  /* 0x0000180802107981 */ /* 0x000f68000c1e1900 */
[----:B------:R-:W5:Y:S01]  /*05b0*/  LDG.E R19, desc[UR8][R4.64+0x38] ;  /* 0x0000380804137981 */ /* 0x000f62000c1e1900 */
[----:B------:R-:W-:-:S04]  /*05c0*/  IADD3 R13, PT, PT, R13, 0x10, RZ ;  /* 0x000000100d0d7810 */ /* 0x000fc80007ffe0ff */
[----:B------:R-:W-:Y:S01]  /*05d0*/  ISETP.NE.AND P0, PT, R13, RZ, PT ;  /* 0x000000ff0d00720c */ /* 0x000fe20003f05270 */
[----:B------:R-:W-:Y:S02]  /*05e0*/  VIADD R12, R12, 0x10 ;  /* 0x000000100c0c7836 */ /* 0x000fe40000000000 */
[----:B--2---:R-:W-:-:S04]  /*05f0*/  FFMA R15, R14, R15, R29 ;  /* 0x0000000f0e0f7223 */ /* 0x004fc8000000001d */
[----:B----4-:R-:W-:-:S04]  /*0600*/  FFMA R20, R20, R21, R15 ;  /* 0x0000001514147223 */ /* 0x010fc8000000000f */
[----:B---3--:R-:W-:Y:S01]  /*0610*/  FFMA R23, R23, R22, R20 ;  /* 0x0000001617177223 */ /* 0x008fe20000000014 */
[----:B------:R-:W-:-:S03]  /*0620*/  IADD3 R15, P1, PT, R2, 0x40, RZ ;  /* 0x00000040020f7810 */ /* 0x000fc60007f3e0ff */
[----:B-----5:R-:W-:-:S04]  /*0630*/  FFMA R24, R24, R25, R23 ;  /* 0x0000001918187223 */ /* 0x020fc80000000017 */
[----:B------:R-:W-:Y:S01]  /*0640*/  FFMA R19, R19, R16, R24 ;  /* 0x0000001013137223 */ /* 0x000fe20000000018 */
[----:B------:R-:W-:-:S03]  /*0650*/  IADD3.X R16, PT, PT, RZ, R3, RZ, P1, !PT ;  /* 0x00000003ff107210 */ /* 0x000fc60000ffe4ff */
[----:B------:R-:W-:Y:S01]  /*0660*/  FFMA R14, R26, R27, R19 ;  /* 0x0000001b1a0e7223 */ /* 0x000fe20000000013 */
[----:B------:R-:W-:Y:S06]  /*0670*/  @P0 BRA `(.L_x_2) ;  /* 0xfffffffc00180947 */ /* 0x000fec000383ffff */
[----:B------:R-:W-:-:S07]  /*0680*/  MOV R16, R8 ;  /* 0x0000000800107202 */ /* 0x000fce0000000f00 */
.L_x_1:
[----:B------:R-:W-:-:S13]  /*0690*/  ISETP.NE.AND P0, PT, R17, RZ, PT ;  /* 0x000000ff1100720c */ /* 0x000fda0003f05270 */
[----:B------:R-:W-:Y:S05]  /*06a0*/  @!P0 BRA `(.L_x_3) ;  /* 0x0000000400748947 */ /* 0x000fea0003800000 */
[----:B------:R-:W-:Y:S02]  /*06b0*/  IADD3 R2, PT, PT, R17, -0x1, RZ ;  /* 0xffffffff11027810 */ /* 0x000fe40007ffe0ff */
[----:B------:R-:W-:Y:S02]  /*06c0*/  ISETP.NE.AND P0, PT, R18, RZ, PT ;  /* 0x000000ff1200720c */ /* 0x000fe40003f05270 */
[----:B------:R-:W-:-:S13]  /*06d0*/  ISETP.GE.U32.AND P1, PT, R2, 0x7, PT ;  /* 0x000000070200780c */ /* 0x000fda0003f26070 */
[----:B------:R-:W-:Y:S05]  /*06e0*/  @!P1 BRA `(.L_x_4) ;  /* 0x0000000000909947 */ /* 0x000fea0003800000 */
[----:B------:R-:W1:Y:S01]  /*06f0*/  LDC.64 R12, c[0x0][0x388] ;  /* 0x0000e200ff0c7b82 */ /* 0x000e620000000a00 */
[----:B------:R-:W-:Y:S01]  /*0700*/  IADD3 R15, PT, PT, R16, UR10, RZ ;  /* 0x0000000a100f7c10 */ /* 0x000fe2000fffe0ff */
[----:B------:R-:W-:-:S06]  /*0710*/  IMAD.IADD R5, R11, 0x1, R16 ;  /* 0x000000010b057824 */ /* 0x000fcc00078e0210 */
[----:B------:R-:W2:Y:S01]  /*0720*/  LDC.64 R2, c[0x0][0x380] ;  /* 0x0000e000ff027b82 */ /* 0x000ea20000000a00 */
[----:B-1----:R-:W-:-:S05]  /*0730*/  IMAD.WIDE.U32 R12, R15, 0x4, R12 ;  /* 0x000000040f0c7825 */ /* 0x002fca00078e000c */
[----:B0-----:R-:W3:Y:S01]  /*0740*/  LDG.E R23, desc[UR8][R12.64] ;  /* 0x000000080c177981 */ /* 0x001ee2000c1e1900 */
[----:B--2---:R-:W-:Y:S02]  /*0750*/  IMAD.WIDE R2, R5, 0x4, R2 ;  /* 0x0000000405027825 */ /* 0x004fe400078e0202 */
[----:B------:R-:W0:Y:S03]  /*0760*/  LDC.64 R4, c[0x0][0x388] ;  /* 0x0000e200ff047b82 */ /* 0x000e260000000a00 */
[----:B------:R-:W3:Y:S01]  /*0770*/  LDG.E R21, desc[UR8][R2.64] ;  /* 0x0000000802157981 */ /* 0x000ee2000c1e1900 */
[----:B------:R-:W-:-:S03]  /*0780*/  IADD3 R15, P1, PT, R16, UR10, RZ ;  /* 0x0000000a100f7c10 */ /* 0x000fc6000ff3e0ff */
[----:B------:R-:W2:Y:S01]  /*0790*/  LDG.E R19, desc[UR8][R2.64+0x8] ;  /* 0x0000080802137981 */ /* 0x000ea2000c1e1900 */
[----:B------:R-:W-:-:S03]  /*07a0*/  IADD3.X R20, PT, PT, RZ, RZ, RZ, P1, !PT ;  /* 0x000000ffff147210 */ /* 0x000fc60000ffe4ff */
[----:B------:R-:W4:Y:S04]  /*07b0*/  LDG.E R12, desc[UR8][R2.64+0xc] ;  /* 0x00000c08020c7981 */ /* 0x000f28000c1e1900 */
[----:B------:R-:W5:Y:S01]  /*07c0*/  LDG.E R25, desc[UR8][R2.64+0x1c] ;  /* 0x00001c0802197981 */ /* 0x000f62000c1e1900 */
[----:B0-----:R-:W-:-:S04]  /*07d0*/  LEA R4, P1, R15, R4, 0x2 ;  /* 0x000000040f047211 */ /* 0x001fc800078210ff */
[----:B------:R-:W-:Y:S02]  /*07e0*/  LEA.HI.X R5, R15, R5, R20, 0x2, P1 ;  /* 0x000000050f057211 */ /* 0x000fe400008f1414 */
[----:B------:R-:W2:Y:S04]  /*07f0*/  LDG.E R15, desc[UR8][R2.64+0x4] ;  /* 0x00000408020f7981 */ /* 0x000ea8000c1e1900 */
[----:B------:R-:W2:Y:S04]  /*0800*/  LDG.E R20, desc[UR8][R4.64+0x4] ;  /* 0x0000040804147981 */ /* 0x000ea8000c1e1900 */
[----:B------:R-:W4:Y:S04]  /*0810*/  LDG.E R22, desc[UR8][R4.64+0x8] ;  /* 0x0000080804167981 */ /* 0x000f28000c1e1900 */
[----:B------:R-:W5:Y:S04]  /*0820*/  LDG.E R13, desc[UR8][R4.64+0xc] ;  /* 0x00000c08040d7981 */ /* 0x000f68000c1e1900 */
[----:B------:R-:W5:Y:S04]  /*0830*/  LDG.E R24, desc[UR8][R4.64+0x10] ;  /* 0x0000100804187981 */ /* 0x000f68000c1e1900 */
[----:B------:R-:W5:Y:S04]  /*0840*/  LDG.E R26, desc[UR8][R4.64+0x14] ;  /* 0x00001408041a7981 */ /* 0x000f68000c1e1900 */
[----:B------:R-:W5:Y:S04]  /*0850*/  LDG.E R27, desc[UR8][R4.64+0x18] ;  /* 0x00001808041b7981 */ /* 0x000f68000c1e1900 */
[----:B------:R-:W5:Y:S01]  /*0860*/  LDG.E R28, desc[UR8][R4.64+0x1c] ;  /* 0x00001c08041c7981 */ /* 0x000f62000c1e1900 */
[----:B---3--:R-:W-:-:S03]  /*0870*/  FFMA R29, R21, R23, R14 ;  /* 0x00000017151d7223 */ /* 0x008fc6000000000e */
[----:B------:R-:W3:Y:S04]  /*0880*/  LDG.E R23, desc[UR8][R2.64+0x10] ;  /* 0x0000100802177981 */ /* 0x000ee8000c1e1900 */
[----:B------:R-:W3:Y:S04]  /*0890*/  LDG.E R21, desc[UR8][R2.64+0x14] ;  /* 0x0000140802157981 */ /* 0x000ee8000c1e1900 */
[----:B------:R-:W3:Y:S01]  /*08a0*/  LDG.E R14, desc[UR8][R2.64+0x18] ;  /* 0x00001808020e7981 */ /* 0x000ee2000c1e1900 */
[----:B--2---:R-:W-:-:S04]  /*08b0*/  FFMA R20, R15, R20, R29 ;  /* 0x000000140f147223 */ /* 0x004fc8000000001d */
[----:B----4-:R-:W-:-:S04]  /*08c0*/  FFMA R19, R19, R22, R20 ;  /* 0x0000001613137223 */ /* 0x010fc80000000014 */
[----:B-----5:R-:W-:Y:S01]  /*08d0*/  FFMA R12, R12, R13, R19 ;  /* 0x0000000d0c0c7223 */ /* 0x020fe20000000013 */
[----:B------:R-:W-:-:S03]  /*08e0*/  IADD3 R16, PT, PT, R16, 0x8, RZ ;  /* 0x0000000810107810 */ /* 0x000fc60007ffe0ff */
[----:B---3--:R-:W-:-:S04]  /*08f0*/  FFMA R12, R23, R24, R12 ;  /* 0x00000018170c7223 */ /* 0x008fc8000000000c */
[----:B------:R-:W-:-:S04]  /*0900*/  FFMA R21, R21, R26, R12 ;  /* 0x0000001a15157223 */ /* 0x000fc8000000000c */
[----:B------:R-:W-:-:S04]  /*0910*/  FFMA R14, R14, R27, R21 ;  /* 0x0000001b0e0e7223 */ /* 0x000fc80000000015 */
[----:B------:R-:W-:-:S07]  /*0920*/  FFMA R14, R25, R28, R14 ;  /* 0x0000001c190e7223 */ /* 0x000fce000000000e */
.L_x_4:
[----:B------:R-:W-:Y:S05]  /*0930*/  @!P0 BRA `(.L_x_3) ;  /* 0x0000000000d08947 */ /* 0x000fea0003800000 */
[----:B------:R-:W-:Y:S02]  /*0940*/  IADD3 R2, PT, PT, R18, -0x1, RZ ;  /* 0xffffffff12027810 */ /* 0x000fe40007ffe0ff */
[----:B------:R-:W-:Y:S02]  /*0950*/  ISETP.NE.AND P0, PT, R9, RZ, PT ;  /* 0x000000ff0900720c */ /* 0x000fe40003f05270 */
[----:B------:R-:W-:-:S13]  /*0960*/  ISETP.GE.U32.AND P1, PT, R2, 0x3, PT ;  /* 0x000000030200780c */ /* 0x000fda0003f26070 */
[----:B------:R-:W-:Y:S05]  /*0970*/  @!P1 BRA `(.L_x_5) ;  /* 0x0000000000609947 */ /* 0x000fea0003800000 */
[----:B------:R-:W1:Y:S01]  /*0980*/  LDC.64 R4, c[0x0][0x388] ;  /* 0x0000e200ff047b82 */ /* 0x000e620000000a00 */
[C---:B------:R-:W-:Y:S01]  /*0990*/  VIADD R19, R16.reuse, UR10 ;  /* 0x0000000a10137c36 */ /* 0x040fe20008000000 */
[----:B------:R-:W-:Y:S02]  /*09a0*/  IADD3 R20, P1, PT, R16, UR10, RZ ;  /* 0x0000000a10147c10 */ /* 0x000fe4000ff3e0ff */
[----:B------:R-:W-:-:S04]  /*09b0*/  IADD3 R15, PT, PT, R11, R16, RZ ;  /* 0x000000100b0f7210 */ /* 0x000fc80007ffe0ff */
[----:B------:R-:W2:Y:S08]  /*09c0*/  LDC.64 R2, c[0x0][0x388] ;  /* 0x0000e200ff027b82 */ /* 0x000eb00000000a00 */
[----:B------:R-:W3:Y:S01]  /*09d0*/  LDC.64 R12, c[0x0][0x380] ;  /* 0x0000e000ff0c7b82 */ /* 0x000ee20000000a00 */
[----:B-1----:R-:W-:Y:S01]  /*09e0*/  IMAD.WIDE.U32 R4, R19, 0x4, R4 ;  /* 0x0000000413047825 */ /* 0x002fe200078e0004 */
[----:B------:R-:W-:-:S05]  /*09f0*/  IADD3.X R19, PT, PT, RZ, RZ, RZ, P1, !PT ;  /* 0x000000ffff137210 */ /* 0x000fca0000ffe4ff */
[----:B0-----:R-:W4:Y:S01]  /*0a00*/  LDG.E R4, desc[UR8][R4.64] ;  /* 0x0000000804047981 */ /* 0x001f22000c1e1900 */
[----:B--2---:R-:W-:-:S04]  /*0a10*/  LEA R2, P1, R20, R2, 0x2 ;  /* 0x0000000214027211 */ /* 0x004fc800078210ff */
[----:B------:R-:W-:Y:S01]  /*0a20*/  LEA.HI.X R3, R20, R3, R19, 0x2, P1 ;  /* 0x0000000314037211 */ /* 0x000fe200008f1413 */
[----:B---3--:R-:W-:-:S04]  /*0a30*/  IMAD.WIDE R12, R15, 0x4, R12 ;  /* 0x000000040f0c7825 */ /* 0x008fc800078e020c */
[----:B------:R-:W2:Y:S04]  /*0a40*/  LDG.E R19, desc[UR8][R2.64+0x4] ;  /* 0x0000040802137981 */ /* 0x000ea8000c1e1900 */
[----:B------:R-:W4:Y:S04]  /*0a50*/  LDG.E R15, desc[UR8][R12.64] ;  /* 0x000000080c0f7981 */ /* 0x000f28000c1e1900 */
[----:B------:R-:W2:Y:S04]  /*0a60*/  LDG.E R20, desc[UR8][R12.64+0x4] ;  /* 0x000004080c147981 */ /* 0x000ea8000c1e1900 */
[----:B------:R-:W3:Y:S04]  /*0a70*/  LDG.E R22, desc[UR8][R12.64+0x8] ;  /* 0x000008080c167981 */ /* 0x000ee8000c1e1900 */
[----:B------:R-:W3:Y:S04]  /*0a80*/  LDG.E R21, desc[UR8][R2.64+0x8] ;  /* 0x0000080802157981 */ /* 0x000ee8000c1e1900 */
[----:B------:R-:W5:Y:S04]  /*0a90*/  LDG.E R24, desc[UR8][R12.64+0xc] ;  /* 0x00000c080c187981 */ /* 0x000f68000c1e1900 */
[----:B------:R-:W5:Y:S01]  /*0aa0*/  LDG.E R23, desc[UR8][R2.64+0xc] ;  /* 0x00000c0802177981 */ /* 0x000f62000c1e1900 */
[----:B------:R-:W-:Y:S01]  /*0ab0*/  IADD3 R16, PT, PT, R16, 0x4, RZ ;  /* 0x0000000410107810 */ /* 0x000fe20007ffe0ff */
[----:B----4-:R-:W-:-:S04]  /*0ac0*/  FFMA R15, R15, R4, R14 ;  /* 0x000000040f0f7223 */ /* 0x010fc8000000000e */
[----:B--2---:R-:W-:-:S04]  /*0ad0*/  FFMA R15, R20, R19, R15 ;  /* 0x00000013140f7223 */ /* 0x004fc8000000000f */
[----:B---3--:R-:W-:-:S04]  /*0ae0*/  FFMA R15, R22, R21, R15 ;  /* 0x00000015160f7223 */ /* 0x008fc8000000000f */
[----:B-----5:R-:W-:-:S07]  /*0af0*/  FFMA R14, R24, R23, R15 ;  /* 0x00000017180e7223 */ /* 0x020fce000000000f */
.L_x_5:
[----:B------:R-:W-:Y:S05]  /*0b00*/  @!P0 BRA `(.L_x_3) ;  /* 0x00000000005c8947 */ /* 0x000fea0003800000 */
[----:B------:R-:W1:Y:S01]  /*0b10*/  LDC.64 R4, c[0x0][0x388] ;  /* 0x0000e200ff047b82 */ /* 0x000e620000000a00 */
[----:B------:R-:W-:Y:S01]  /*0b20*/  VIADD R13, R16, UR10 ;  /* 0x0000000a100d7c36 */ /* 0x000fe20008000000 */
[----:B------:R-:W-:-:S06]  /*0b30*/  IADD3 R11, PT, PT, R11, R16, RZ ;  /* 0x000000100b0b7210 */ /* 0x000fcc0007ffe0ff */
[----:B------:R-:W2:Y:S01]  /*0b40*/  LDC.64 R2, c[0x0][0x380] ;  /* 0x0000e000ff027b82 */ /* 0x000ea20000000a00 */
[----:B-1----:R-:W-:-:S06]  /*0b50*/  IMAD.WIDE.U32 R4, R13, 0x4, R4 ;  /* 0x000000040d047825 */ /* 0x002fcc00078e0004 */
[----:B0-----:R-:W3:Y:S01]  /*0b60*/  LDG.E R4, desc[UR8][R4.64] ;  /* 0x0000000804047981 */ /* 0x001ee2000c1e1900 */
[----:B--2---:R-:W-:-:S05]  /*0b70*/  IMAD.WIDE R2, R11, 0x4, R2 ;  /* 0x000000040b027825 */ /* 0x004fca00078e0202 */
[----:B------:R-:W3:Y:S01]  /*0b80*/  LDG.E R11, desc[UR8][R2.64] ;  /* 0x00000008020b7981 */ /* 0x000ee2000c1e1900 */
[----:B------:R-:W-:Y:S01]  /*0b90*/  ISETP.NE.AND P0, PT, R9, 0x1, PT ;  /* 0x000000010900780c */ /* 0x000fe20003f05270 */
[----:B---3--:R-:W-:-:S12]  /*0ba0*/  FFMA R14, R11, R4, R14 ;  /* 0x000000040b0e7223 */ /* 0x008fd8000000000e */
[----:B------:R-:W-:Y:S05]  /*0bb0*/  @!P0 BRA `(.L_x_3) ;  /* 0x0000000000308947 */ /* 0x000fea0003800000 */
[----:B------:R-:W0:Y:S01]  /*0bc0*/  LDC.64 R4, c[0x0][0x388] ;  /* 0x0000e200ff047b82 */ /* 0x000e220000000a00 */
[----:B------:R-:W-:Y:S02]  /*0bd0*/  IADD3 R11, P1, PT, R16, UR10, RZ ;  /* 0x0000000a100b7c10 */ /* 0x000fe4000ff3e0ff */
[----:B------:R-:W-:Y:S02]  /*0be0*/  ISETP.NE.AND P0, PT, R9, 0x2, PT ;  /* 0x000000020900780c */ /* 0x000fe40003f05270 */
[----:B------:R-:W-:-:S11]  /*0bf0*/  IADD3.X R12, PT, PT, RZ, RZ, RZ, P1, !PT ;  /* 0x000000ffff0c7210 */ /* 0x000fd60000ffe4ff */
[----:B------:R-:W2:Y:S01]  /*0c00*/  @P0 LDG.E R13, desc[UR8][R2.64+0x8] ;  /* 0x00000808020d0981 */ /* 0x000ea2000c1e1900 */
[----:B0-----:R-:W-:-:S04]  /*0c10*/  LEA R4, P1, R11, R4, 0x2 ;  /* 0x000000040b047211 */ /* 0x001fc800078210ff */
[----:B------:R-:W-:Y:S02]  /*0c20*/  LEA.HI.X R5, R11, R5, R12, 0x2, P1 ;  /* 0x000000050b057211 */ /* 0x000fe400008f140c */
[----:B------:R-:W3:Y:S04]  /*0c30*/  LDG.E R11, desc[UR8][R2.64+0x4] ;  /* 0x00000408020b7981 */ /* 0x000ee8000c1e1900 */
[----:B------:R-:W3:Y:S04]  /*0c40*/  LDG.E R12, desc[UR8][R4.64+0x4] ;  /* 0x00000408040c7981 */ /* 0x000ee8000c1e1900 */
[----:B------:R-:W2:Y:S01]  /*0c50*/  @P0 LDG.E R15, desc[UR8][R4.64+0x8] ;  /* 0x00000808040f0981 */ /* 0x000ea2000c1e1900 */
[----:B---3--:R-:W-:-:S04]  /*0c60*/  FFMA R14, R11, R12, R14 ;  /* 0x0000000c0b0e7223 */ /* 0x008fc8000000000e */
[----:B--2---:R-:W-:-:S07]  /*0c70*/  @P0 FFMA R14, R13, R15, R14 ;  /* 0x0000000f0d0e0223 */ /* 0x004fce000000000e */
.L_x_3:
[----:B------:R-:W-:Y:S05]  /*0c80*/  BRA.U UP0, `(.L_x_6) ;  /* 0xfffffff5004c7547 */ /* 0x000fea000b83ffff */
.L_x_0:
[----:B------:R-:W1:Y:S01]  /*0c90*/  LDC.64 R2, c[0x0][0x390] ;  /* 0x0000e400ff027b82 */ /* 0x000e620000000a00 */
[----:B------:R-:W-:-:S05]  /*0ca0*/  IMAD R7, R6, R7, R6 ;  /* 0x0000000706077224 */ /* 0x000fca00078e0206 */
[----:B------:R-:W-:-:S05]  /*0cb0*/  IADD3 R7, PT, PT, R0, R7, RZ ;  /* 0x0000000700077210 */ /* 0x000fca0007ffe0ff */
[----:B-1----:R-:W-:-:S05]  /*0cc0*/  IMAD.WIDE R2, R7, 0x4, R2 ;  /* 0x0000000407027825 */ /* 0x002fca00078e0202 */
[----:B0-----:R-:W-:Y:S01]  /*0cd0*/  STG.E desc[UR8][R2.64], R14 ;  /* 0x0000000e02007986 */ /* 0x001fe2000c101908 */
[----:B------:R-:W-:Y:S05]  /*0ce0*/  EXIT ;  /* 0x000000000000794d */ /* 0x000fea0003800000 */
.L_x_7:
[----:B------:R-:W-:-:S00]  /*0cf0*/  BRA `(.L_x_7) ;  /* 0xfffffffc00fc7947 */ /* 0x000fc0000383ffff */
[----:B------:R-:W-:-:S00]  /*0d00*/  NOP ;  /* 0x0000000000007918 */ /* 0x000fc00000000000 */
[----:B------:R-:W-:-:S00]  /*0d10*/  NOP ;  /* 0x0000000000007918 */ /* 0x000fc00000000000 */
[----:B------:R-:W-:-:S00]  /*0d20*/  NOP ;  /* 0x0000000000007918 */ /* 0x000fc00000000000 */
[----:B------:R-:W-:-:S00]  /*0d30*/  NOP ;  /* 0x0000000000007918 */ /* 0x000fc00000000000 */
[----:B------:R-:W-:-:S00]  /*0d40*/  NOP ;  /* 0x0000000000007918 */ /* 0x000fc00000000000 */
[----:B------:R-:W-:-:S00]  /*0d50*/  NOP ;  /* 0x0000000000007918 */ /* 0x000fc00000000000 */
[----:B------:R-:W-:-:S00]  /*0d60*/  NOP ;  /* 0x0000000000007918 */ /* 0x000fc00000000000 */
[----:B------:R-:W-:-:S00]  /*0d70*/  NOP ;  /* 0x0000000000007918 */ /* 0x000fc00000000000 */
.L_x_8:


//--------------------- .nv.shared.reserved.0     --------------------------
	.section	.nv.shared.reserved.0,"aw",@nobits
	.weak		__nv_reservedSMEM_offset_0_alias
	.size		__nv_reservedSMEM_offset_0_alias, 0, 64
	.other		__nv_reservedSMEM_offset_0_alias,@"STO_CUDA_RESERVED_SHARED STV_DEFAULT"
__nv_reservedSMEM_offset_0_alias:
	.zero		0
	.zero		64


//--------------------- .nv.constant0._Z17convolutionKernelPKfS0_Pfiiii --------------------------
	.section	.nv.constant0._Z17convolutionKernelPKfS0_Pfiiii,"a",@progbits
	.sectionflags	@""
	.align	4
.nv.constant0._Z17convolutionKernelPKfS0_Pfiiii:
	.zero		936


//--------------------- SYMBOLS --------------------------

	.type		.nv.reservedSmem.offset0,@object
	.size		.nv.reservedSmem.offset0,0x4
